//
// Generated by NVIDIA NVVM Compiler
//
// Compiler Build ID: CL-36424714
// Cuda compilation tools, release 13.0, V13.0.88
// Based on NVVM 20.0.0
//

.version 9.0
.target sm_100
.address_size 64

	// .globl	_Z18convert_map_kerneliiiPKiS0_S0_Pi

.visible .entry _Z18convert_map_kerneliiiPKiS0_S0_Pi(
	.param .u32 _Z18convert_map_kerneliiiPKiS0_S0_Pi_param_0,
	.param .u32 _Z18convert_map_kerneliiiPKiS0_S0_Pi_param_1,
	.param .u32 _Z18convert_map_kerneliiiPKiS0_S0_Pi_param_2,
	.param .u64 .ptr .align 1 _Z18convert_map_kerneliiiPKiS0_S0_Pi_param_3,
	.param .u64 .ptr .align 1 _Z18convert_map_kerneliiiPKiS0_S0_Pi_param_4,
	.param .u64 .ptr .align 1 _Z18convert_map_kerneliiiPKiS0_S0_Pi_param_5,
	.param .u64 .ptr .align 1 _Z18convert_map_kerneliiiPKiS0_S0_Pi_param_6
)
{
	.reg .pred 	%p<2>;
	.reg .b32 	%r<12>;
	.reg .b64 	%rd<16>;

	ld.param.u32 	%r2, [_Z18convert_map_kerneliiiPKiS0_S0_Pi_param_1];
	ld.param.u32 	%r3, [_Z18convert_map_kerneliiiPKiS0_S0_Pi_param_2];
	ld.param.u64 	%rd1, [_Z18convert_map_kerneliiiPKiS0_S0_Pi_param_3];
	ld.param.u64 	%rd2, [_Z18convert_map_kerneliiiPKiS0_S0_Pi_param_4];
	ld.param.u64 	%rd3, [_Z18convert_map_kerneliiiPKiS0_S0_Pi_param_5];
	ld.param.u64 	%rd4, [_Z18convert_map_kerneliiiPKiS0_S0_Pi_param_6];
	mov.u32 	%r4, %ntid.x;
	mov.u32 	%r5, %ctaid.x;
	mov.u32 	%r6, %tid.x;
	mad.lo.s32 	%r1, %r4, %r5, %r6;
	setp.ge.s32 	%p1, %r1, %r3;
	@%p1 bra 	$L__BB0_2;
	cvta.to.global.u64 	%rd5, %rd2;
	cvta.to.global.u64 	%rd6, %rd3;
	cvta.to.global.u64 	%rd7, %rd1;
	cvta.to.global.u64 	%rd8, %rd4;
	mul.wide.s32 	%rd9, %r1, 4;
	add.s64 	%rd10, %rd5, %rd9;
	ld.global.nc.u32 	%r7, [%rd10];
	add.s64 	%rd11, %rd6, %rd9;
	ld.global.nc.u32 	%r8, [%rd11];
	mad.lo.s32 	%r9, %r7, %r2, %r8;
	mul.wide.s32 	%rd12, %r9, 4;
	add.s64 	%rd13, %rd7, %rd12;
	ld.global.nc.u32 	%r10, [%rd13];
	shl.b32 	%r11, %r1, 1;
	mul.wide.s32 	%rd14, %r11, 4;
	add.s64 	%rd15, %rd8, %rd14;
	st.global.u32 	[%rd15], %r10;
	st.global.u32 	[%rd15+4], %r8;
$L__BB0_2:
	ret;

}


// ===== COMPILED SASS (sm_100) =====

	.target	sm_100

	.elftype	@"ET_EXEC"


//--------------------- .note.nv.tkinfo           --------------------------
	.section	.note.nv.tkinfo,"",@"SHT_NOTE"
	.sectionflags	@"SHF_NOTE_NV_TKINFO"
	.tkinfo
        /*0018*/ 	.word	0x00000002
        /*0030*/ 	.string	""
        /*0030*/ 	.string	"ptxas"
        /*0030*/ 	.string	"Cuda compilation tools, release 13.0, V13.0.88"
        /*0030*/ 	.string	"Build cuda_13.0.r13.0/compiler.36424714_0"
        /*0030*/ 	.string	"-arch sm_100 -m 64 "



//--------------------- .note.nv.cuinfo           --------------------------
	.section	.note.nv.cuinfo,"",@"SHT_NOTE"
	.sectionflags	@"SHF_NOTE_NV_CUINFO"
        /*0018*/ 	.short	0x0002
        /*001a*/ 	.short	0x0064
        /*001c*/ 	.short	0x0082
	.zero		2


//--------------------- .nv.info                  --------------------------
	.section	.nv.info,"",@"SHT_CUDA_INFO"
	.align	4


	//----- nvinfo : EIATTR_REGCOUNT
	.align		4
        /*0000*/ 	.byte	0x04, 0x2f
        /*0002*/ 	.short	(.L_1 - .L_0)
	.align		4
.L_0:
        /*0004*/ 	.word	index@(_Z18convert_map_kerneliiiPKiS0_S0_Pi)
        /*0008*/ 	.word	0x0000000e


	//----- nvinfo : EIATTR_FRAME_SIZE
	.align		4
.L_1:
        /*000c*/ 	.byte	0x04, 0x11
        /*000e*/ 	.short	(.L_3 - .L_2)
	.align		4
.L_2:
        /*0010*/ 	.word	index@(_Z18convert_map_kerneliiiPKiS0_S0_Pi)
        /*0014*/ 	.word	0x00000000


	//----- nvinfo : EIATTR_MIN_STACK_SIZE
	.align		4
.L_3:
        /*0018*/ 	.byte	0x04, 0x12
        /*001a*/ 	.short	(.L_5 - .L_4)
	.align		4
.L_4:
        /*001c*/ 	.word	index@(_Z18convert_map_kerneliiiPKiS0_S0_Pi)
        /*0020*/ 	.word	0x00000000
.L_5:


//--------------------- .nv.compat                --------------------------
	.section	.nv.compat,"",@"SHT_CUDA_COMPAT_INFO"
	.align	4
        /*0000*/ 	.byte	0x02, 0x09, 0x00, 0x00, 0x02, 0x02, 0x01, 0x00, 0x02, 0x05, 0x05, 0x00, 0x03, 0x07, 0x01, 0x01
        /*0010*/ 	.byte	0x02, 0x03, 0x00, 0x00, 0x02, 0x06, 0x01, 0x00, 0x04, 0x0b, 0x08, 0x00, 0x09, 0x00, 0x00, 0x00
        /*0020*/ 	.byte	0x00, 0x00, 0x00, 0x00


//--------------------- .nv.info._Z18convert_map_kerneliiiPKiS0_S0_Pi --------------------------
	.section	.nv.info._Z18convert_map_kerneliiiPKiS0_S0_Pi,"",@"SHT_CUDA_INFO"
	.sectionflags	@""
	.align	4


	//----- nvinfo : EIATTR_CUDA_API_VERSION
	.align		4
        /*0000*/ 	.byte	0x04, 0x37
        /*0002*/ 	.short	(.L_7 - .L_6)
.L_6:
        /*0004*/ 	.word	0x00000082


	//----- nvinfo : EIATTR_KPARAM_INFO
	.align		4
.L_7:
        /*0008*/ 	.byte	0x04, 0x17
        /*000a*/ 	.short	(.L_9 - .L_8)
.L_8:
        /*000c*/ 	.word	0x00000000
        /*0010*/ 	.short	0x0006
        /*0012*/ 	.short	0x0028
        /*0014*/ 	.byte	0x00, 0xf5, 0x21, 0x00


	//----- nvinfo : EIATTR_KPARAM_INFO
	.align		4
.L_9:
        /*0018*/ 	.byte	0x04, 0x17
        /*001a*/ 	.short	(.L_11 - .L_10)
.L_10:
        /*001c*/ 	.word	0x00000000
        /*0020*/ 	.short	0x0005
        /*0022*/ 	.short	0x0020
        /*0024*/ 	.byte	0x00, 0xf5, 0x21, 0x00


	//----- nvinfo : EIATTR_KPARAM_INFO
	.align		4
.L_11:
        /*0028*/ 	.byte	0x04, 0x17
        /*002a*/ 	.short	(.L_13 - .L_12)
.L_12:
        /*002c*/ 	.word	0x00000000
        /*0030*/ 	.short	0x0004
        /*0032*/ 	.short	0x0018
        /*0034*/ 	.byte	0x00, 0xf5, 0x21, 0x00


	//----- nvinfo : EIATTR_KPARAM_INFO
	.align		4
.L_13:
        /*0038*/ 	.byte	0x04, 0x17
        /*003a*/ 	.short	(.L_15 - .L_14)
.L_14:
        /*003c*/ 	.word	0x00000000
        /*0040*/ 	.short	0x0003
        /*0042*/ 	.short	0x0010
        /*0044*/ 	.byte	0x00, 0xf5, 0x21, 0x00


	//----- nvinfo : EIATTR_KPARAM_INFO
	.align		4
.L_15:
        /*0048*/ 	.byte	0x04, 0x17
        /*004a*/ 	.short	(.L_17 - .L_16)
.L_16:
        /*004c*/ 	.word	0x00000000
        /*0050*/ 	.short	0x0002
        /*0052*/ 	.short	0x0008
        /*0054*/ 	.byte	0x00, 0xf0, 0x11, 0x00


	//----- nvinfo : EIATTR_KPARAM_INFO
	.align		4
.L_17:
        /*0058*/ 	.byte	0x04, 0x17
        /*005a*/ 	.short	(.L_19 - .L_18)
.L_18:
        /*005c*/ 	.word	0x00000000
        /*0060*/ 	.short	0x0001
        /*0062*/ 	.short	0x0004
        /*0064*/ 	.byte	0x00, 0xf0, 0x11, 0x00


	//----- nvinfo : EIATTR_KPARAM_INFO
	.align		4
.L_19:
        /*0068*/ 	.byte	0x04, 0x17
        /*006a*/ 	.short	(.L_21 - .L_20)
.L_20:
        /*006c*/ 	.word	0x00000000
        /*0070*/ 	.short	0x0000
        /*0072*/ 	.short	0x0000
        /*0074*/ 	.byte	0x00, 0xf0, 0x11, 0x00


	//----- nvinfo : EIATTR_SPARSE_MMA_MASK
	.align		4
.L_21:
        /*0078*/ 	.byte	0x03, 0x50
        /*007a*/ 	.short	0x0000


	//----- nvinfo : EIATTR_MAXREG_COUNT
	.align		4
        /*007c*/ 	.byte	0x03, 0x1b
        /*007e*/ 	.short	0x00ff


	//----- nvinfo : EIATTR_MERCURY_ISA_VERSION
	.align		4
        /*0080*/ 	.byte	0x03, 0x5f
        /*0082*/ 	.short	0x0101


	//----- nvinfo : EIATTR_VRC_CTA_INIT_COUNT
	.align		4
        /*0084*/ 	.byte	0x02, 0x4a
	.zero		1
	.zero		1


	//----- nvinfo : EIATTR_EXIT_INSTR_OFFSETS
	.align		4
        /*0088*/ 	.byte	0x04, 0x1c
        /*008a*/ 	.short	(.L_23 - .L_22)


	//   ....[0]....
.L_22:
        /*008c*/ 	.word	0x00000070


	//   ....[1]....
        /*0090*/ 	.word	0x00000190


	//----- nvinfo : EIATTR_CBANK_PARAM_SIZE
	.align		4
.L_23:
        /*0094*/ 	.byte	0x03, 0x19
        /*0096*/ 	.short	0x0030


	//----- nvinfo : EIATTR_PARAM_CBANK
	.align		4
        /*0098*/ 	.byte	0x04, 0x0a
        /*009a*/ 	.short	(.L_25 - .L_24)
	.align		4
.L_24:
        /*009c*/ 	.word	index@(.nv.constant0._Z18convert_map_kerneliiiPKiS0_S0_Pi)
        /*00a0*/ 	.short	0x0380
        /*00a2*/ 	.short	0x0030


	//----- nvinfo : EIATTR_SW_WAR
	.align		4
.L_25:
        /*00a4*/ 	.byte	0x04, 0x36
        /*00a6*/ 	.short	(.L_27 - .L_26)
.L_26:
        /*00a8*/ 	.word	0x00000008
.L_27:


//--------------------- .nv.callgraph             --------------------------
	.section	.nv.callgraph,"",@"SHT_CUDA_CALLGRAPH"
	.align	4
	.sectionentsize	8
	.align		4
        /*0000*/ 	.word	0x00000000
	.align		4
        /*0004*/ 	.word	0xffffffff
	.align		4
        /*0008*/ 	.word	0x00000000
	.align		4
        /*000c*/ 	.word	0xfffffffe
	.align		4
        /*0010*/ 	.word	0x00000000
	.align		4
        /*0014*/ 	.word	0xfffffffd
	.align		4
        /*0018*/ 	.word	0x00000000
	.align		4
        /*001c*/ 	.word	0xfffffffc


//--------------------- .text._Z18convert_map_kerneliiiPKiS0_S0_Pi --------------------------
	.section	.text._Z18convert_map_kerneliiiPKiS0_S0_Pi,"ax",@progbits
	.align	128
        .global         _Z18convert_map_kerneliiiPKiS0_S0_Pi
        .type           _Z18convert_map_kerneliiiPKiS0_S0_Pi,@function
        .size           _Z18convert_map_kerneliiiPKiS0_S0_Pi,(.L_x_1 - _Z18convert_map_kerneliiiPKiS0_S0_Pi)
        .other          _Z18convert_map_kerneliiiPKiS0_S0_Pi,@"STO_CUDA_ENTRY STV_DEFAULT"
_Z18convert_map_kerneliiiPKiS0_S0_Pi:
.text._Z18convert_map_kerneliiiPKiS0_S0_Pi:
[----:B------:R-:W-:Y:S01]  /*0000*/  LDC R1, c[0x0][0x37c] ;  /* 0x0000df00ff017b82 */ /* 0x000fe20000000800 */
[----:B------:R-:W0:Y:S01]  /*0010*/  S2R R11, SR_CTAID.X ;  /* 0x00000000000b7919 */ /* 0x000e220000002500 */
[----:B------:R-:W0:Y:S01]  /*0020*/  LDCU UR4, c[0x0][0x360] ;  /* 0x00006c00ff0477ac */ /* 0x000e220008000800 */
[----:B------:R-:W0:Y:S01]  /*0030*/  S2R R0, SR_TID.X ;  /* 0x0000000000007919 */ /* 0x000e220000002100 */
[----:B------:R-:W1:Y:S01]  /*0040*/  LDCU UR5, c[0x0][0x388] ;  /* 0x00007100ff0577ac */ /* 0x000e620008000800 */
[----:B0-----:R-:W-:-:S05]  /*0050*/  IMAD R11, R11, UR4, R0 ;  /* 0x000000040b0b7c24 */ /* 0x001fca000f8e0200 */
[----:B-1----:R-:W-:-:S13]  /*0060*/  ISETP.GE.AND P0, PT, R11, UR5, PT ;  /* 0x000000050b007c0c */ /* 0x002fda000bf06270 */
[----:B------:R-:W-:Y:S05]  /*0070*/  @P0 EXIT ;  /* 0x000000000000094d */ /* 0x000fea0003800000 */
[----:B------:R-:W0:Y:S01]  /*0080*/  LDC.64 R2, c[0x0][0x398] ;  /* 0x0000e600ff027b82 */ /* 0x000e220000000a00 */
[----:B------:R-:W1:Y:S01]  /*0090*/  LDCU.64 UR4, c[0x0][0x358] ;  /* 0x00006b00ff0477ac */ /* 0x000e620008000a00 */
[----:B------:R-:W2:Y:S06]  /*00a0*/  LDCU UR6, c[0x0][0x384] ;  /* 0x00007080ff0677ac */ /* 0x000eac0008000800 */
[----:B------:R-:W3:Y:S08]  /*00b0*/  LDC.64 R4, c[0x0][0x3a0] ;  /* 0x0000e800ff047b82 */ /* 0x000ef00000000a00 */
[----:B------:R-:W4:Y:S01]  /*00c0*/  LDC.64 R6, c[0x0][0x390] ;  /* 0x0000e400ff067b82 */ /* 0x000f220000000a00 */
[----:B0-----:R-:W-:-:S06]  /*00d0*/  IMAD.WIDE R2, R11, 0x4, R2 ;  /* 0x000000040b027825 */ /* 0x001fcc00078e0202 */
[----:B-1----:R-:W2:Y:S01]  /*00e0*/  LDG.E.CONSTANT R2, desc[UR4][R2.64] ;  /* 0x0000000402027981 */ /* 0x002ea2000c1e9900 */
[----:B---3--:R-:W-:-:S06]  /*00f0*/  IMAD.WIDE R4, R11, 0x4, R4 ;  /* 0x000000040b047825 */ /* 0x008fcc00078e0204 */
[----:B------:R-:W2:Y:S02]  /*0100*/  LDG.E.CONSTANT R5, desc[UR4][R4.64] ;  /* 0x0000000404057981 */ /* 0x000ea4000c1e9900 */
[----:B--2---:R-:W-:-:S04]  /*0110*/  IMAD R9, R2, UR6, R5 ;  /* 0x0000000602097c24 */ /* 0x004fc8000f8e0205 */
[----:B----4-:R-:W-:Y:S02]  /*0120*/  IMAD.WIDE R6, R9, 0x4, R6 ;  /* 0x0000000409067825 */ /* 0x010fe400078e0206 */
[----:B------:R-:W0:Y:S04]  /*0130*/  LDC.64 R8, c[0x0][0x3a8] ;  /* 0x0000ea00ff087b82 */ /* 0x000e280000000a00 */
[----:B------:R-:W2:Y:S01]  /*0140*/  LDG.E.CONSTANT R7, desc[UR4][R6.64] ;  /* 0x0000000406077981 */ /* 0x000ea2000c1e9900 */
[----:B------:R-:W-:-:S05]  /*0150*/  SHF.L.U32 R11, R11, 0x1, RZ ;  /* 0x000000010b0b7819 */ /* 0x000fca00000006ff */
[----:B0-----:R-:W-:-:S05]  /*0160*/  IMAD.WIDE R8, R11, 0x4, R8 ;  /* 0x000000040b087825 */ /* 0x001fca00078e0208 */
[----:B------:R-:W-:Y:S04]  /*0170*/  STG.E desc[UR4][R8.64+0x4], R5 ;  /* 0x0000040508007986 */ /* 0x000fe8000c101904 */
[----:B--2---:R-:W-:Y:S01]  /*0180*/  STG.E desc[UR4][R8.64], R7 ;  /* 0x0000000708007986 */ /* 0x004fe2000c101904 */
[----:B------:R-:W-:Y:S05]  /*0190*/  EXIT ;  /* 0x000000000000794d */ /* 0x000fea0003800000 */
.L_x_0:
[----:B------:R-:W-:-:S00]  /*01a0*/  BRA `(.L_x_0) ;  /* 0xfffffffc00fc7947 */ /* 0x000fc0000383ffff */
[----:B------:R-:W-:-:S00]  /*01b0*/  NOP ;  /* 0x0000000000007918 */ /* 0x000fc00000000000 */
        /* <DEDUP_REMOVED lines=12> */
.L_x_1:


//--------------------- .nv.shared.reserved.0     --------------------------
	.section	.nv.shared.reserved.0,"aw",@nobits
	.weak		__nv_reservedSMEM_offset_0_alias
	.size		__nv_reservedSMEM_offset_0_alias, 0, 64
	.other		__nv_reservedSMEM_offset_0_alias,@"STO_CUDA_RESERVED_SHARED STV_DEFAULT"
__nv_reservedSMEM_offset_0_alias:
	.zero		0
	.zero		64


//--------------------- .nv.constant0._Z18convert_map_kerneliiiPKiS0_S0_Pi --------------------------
	.section	.nv.constant0._Z18convert_map_kerneliiiPKiS0_S0_Pi,"a",@progbits
	.sectionflags	@""
	.align	4
.nv.constant0._Z18convert_map_kerneliiiPKiS0_S0_Pi:
	.zero		944


//--------------------- SYMBOLS --------------------------

	.type		.nv.reservedSmem.offset0,@object
	.size		.nv.reservedSmem.offset0,0x4
